//
// Generated by NVIDIA NVVM Compiler
//
// Compiler Build ID: CL-36424714
// Cuda compilation tools, release 13.0, V13.0.88
// Based on NVVM 20.0.0
//

.version 9.0
.target sm_100
.address_size 64

	// .globl	_Z5gpuMMPdS_S_y

.visible .entry _Z5gpuMMPdS_S_y(
	.param .u64 .ptr .align 1 _Z5gpuMMPdS_S_y_param_0,
	.param .u64 .ptr .align 1 _Z5gpuMMPdS_S_y_param_1,
	.param .u64 .ptr .align 1 _Z5gpuMMPdS_S_y_param_2,
	.param .u64 _Z5gpuMMPdS_S_y_param_3
)
{
	.reg .pred 	%p<10>;
	.reg .b32 	%r<6>;
	.reg .b64 	%rd<75>;
	.reg .b64 	%fd<68>;

	ld.param.u64 	%rd24, [_Z5gpuMMPdS_S_y_param_0];
	ld.param.u64 	%rd25, [_Z5gpuMMPdS_S_y_param_1];
	ld.param.u64 	%rd23, [_Z5gpuMMPdS_S_y_param_3];
	cvta.to.global.u64 	%rd1, %rd25;
	cvta.to.global.u64 	%rd2, %rd24;
	mov.u32 	%r1, %tid.y;
	cvt.u64.u32 	%rd3, %r1;
	mov.u32 	%r2, %ctaid.x;
	mov.u32 	%r3, %ntid.x;
	mov.u32 	%r4, %tid.x;
	mad.lo.s32 	%r5, %r2, %r3, %r4;
	cvt.u64.u32 	%rd4, %r5;
	setp.eq.s64 	%p1, %rd23, 0;
	mov.f64 	%fd67, 0d0000000000000000;
	@%p1 bra 	$L__BB0_12;
	mul.lo.s64 	%rd5, %rd23, %rd3;
	and.b64  	%rd6, %rd23, 7;
	setp.lt.u64 	%p2, %rd23, 8;
	mov.f64 	%fd67, 0d0000000000000000;
	mov.b64 	%rd73, 0;
	@%p2 bra 	$L__BB0_4;
	and.b64  	%rd73, %rd23, -8;
	shl.b64 	%rd27, %rd4, 3;
	add.s64 	%rd70, %rd1, %rd27;
	shl.b64 	%rd28, %rd5, 3;
	add.s64 	%rd29, %rd28, %rd2;
	add.s64 	%rd69, %rd29, 32;
	mov.f64 	%fd67, 0d0000000000000000;
	mov.u64 	%rd71, %rd73;
$L__BB0_3:
	.pragma "nounroll";
	ld.global.f64 	%fd17, [%rd69+-32];
	ld.global.f64 	%fd18, [%rd70];
	fma.rn.f64 	%fd19, %fd17, %fd18, %fd67;
	ld.global.f64 	%fd20, [%rd69+-24];
	shl.b64 	%rd30, %rd23, 3;
	add.s64 	%rd31, %rd70, %rd30;
	ld.global.f64 	%fd21, [%rd31];
	fma.rn.f64 	%fd22, %fd20, %fd21, %fd19;
	ld.global.f64 	%fd23, [%rd69+-16];
	add.s64 	%rd32, %rd31, %rd30;
	ld.global.f64 	%fd24, [%rd32];
	fma.rn.f64 	%fd25, %fd23, %fd24, %fd22;
	ld.global.f64 	%fd26, [%rd69+-8];
	add.s64 	%rd33, %rd32, %rd30;
	ld.global.f64 	%fd27, [%rd33];
	fma.rn.f64 	%fd28, %fd26, %fd27, %fd25;
	ld.global.f64 	%fd29, [%rd69];
	add.s64 	%rd34, %rd33, %rd30;
	ld.global.f64 	%fd30, [%rd34];
	fma.rn.f64 	%fd31, %fd29, %fd30, %fd28;
	ld.global.f64 	%fd32, [%rd69+8];
	add.s64 	%rd35, %rd34, %rd30;
	ld.global.f64 	%fd33, [%rd35];
	fma.rn.f64 	%fd34, %fd32, %fd33, %fd31;
	ld.global.f64 	%fd35, [%rd69+16];
	add.s64 	%rd36, %rd35, %rd30;
	ld.global.f64 	%fd36, [%rd36];
	fma.rn.f64 	%fd37, %fd35, %fd36, %fd34;
	ld.global.f64 	%fd38, [%rd69+24];
	add.s64 	%rd37, %rd36, %rd30;
	ld.global.f64 	%fd39, [%rd37];
	fma.rn.f64 	%fd67, %fd38, %fd39, %fd37;
	add.s64 	%rd71, %rd71, -8;
	shl.b64 	%rd38, %rd23, 6;
	add.s64 	%rd70, %rd70, %rd38;
	add.s64 	%rd69, %rd69, 64;
	setp.ne.s64 	%p3, %rd71, 0;
	@%p3 bra 	$L__BB0_3;
$L__BB0_4:
	setp.eq.s64 	%p4, %rd6, 0;
	@%p4 bra 	$L__BB0_12;
	and.b64  	%rd17, %rd23, 3;
	setp.lt.u64 	%p5, %rd6, 4;
	@%p5 bra 	$L__BB0_7;
	add.s64 	%rd39, %rd73, %rd5;
	shl.b64 	%rd40, %rd39, 3;
	add.s64 	%rd41, %rd2, %rd40;
	ld.global.f64 	%fd41, [%rd41];
	mad.lo.s64 	%rd42, %rd73, %rd23, %rd4;
	shl.b64 	%rd43, %rd42, 3;
	add.s64 	%rd44, %rd1, %rd43;
	ld.global.f64 	%fd42, [%rd44];
	fma.rn.f64 	%fd43, %fd41, %fd42, %fd67;
	ld.global.f64 	%fd44, [%rd41+8];
	shl.b64 	%rd45, %rd23, 3;
	add.s64 	%rd46, %rd44, %rd45;
	ld.global.f64 	%fd45, [%rd46];
	fma.rn.f64 	%fd46, %fd44, %fd45, %fd43;
	ld.global.f64 	%fd47, [%rd41+16];
	add.s64 	%rd47, %rd46, %rd45;
	ld.global.f64 	%fd48, [%rd47];
	fma.rn.f64 	%fd49, %fd47, %fd48, %fd46;
	ld.global.f64 	%fd50, [%rd41+24];
	add.s64 	%rd48, %rd47, %rd45;
	ld.global.f64 	%fd51, [%rd48];
	fma.rn.f64 	%fd67, %fd50, %fd51, %fd49;
	add.s64 	%rd73, %rd73, 4;
$L__BB0_7:
	setp.eq.s64 	%p6, %rd17, 0;
	@%p6 bra 	$L__BB0_12;
	setp.eq.s64 	%p7, %rd17, 1;
	@%p7 bra 	$L__BB0_10;
	add.s64 	%rd49, %rd73, %rd5;
	shl.b64 	%rd50, %rd49, 3;
	add.s64 	%rd51, %rd2, %rd50;
	ld.global.f64 	%fd53, [%rd51];
	mad.lo.s64 	%rd52, %rd73, %rd23, %rd4;
	shl.b64 	%rd53, %rd52, 3;
	add.s64 	%rd54, %rd1, %rd53;
	ld.global.f64 	%fd54, [%rd54];
	fma.rn.f64 	%fd55, %fd53, %fd54, %fd67;
	ld.global.f64 	%fd56, [%rd51+8];
	shl.b64 	%rd55, %rd23, 3;
	add.s64 	%rd56, %rd54, %rd55;
	ld.global.f64 	%fd57, [%rd56];
	fma.rn.f64 	%fd67, %fd56, %fd57, %fd55;
	add.s64 	%rd73, %rd73, 2;
$L__BB0_10:
	and.b64  	%rd57, %rd23, 1;
	setp.eq.b64 	%p8, %rd57, 1;
	not.pred 	%p9, %p8;
	@%p9 bra 	$L__BB0_12;
	add.s64 	%rd58, %rd73, %rd5;
	shl.b64 	%rd59, %rd58, 3;
	add.s64 	%rd60, %rd2, %rd59;
	ld.global.f64 	%fd58, [%rd60];
	mad.lo.s64 	%rd61, %rd73, %rd23, %rd4;
	shl.b64 	%rd62, %rd61, 3;
	add.s64 	%rd63, %rd1, %rd62;
	ld.global.f64 	%fd59, [%rd63];
	fma.rn.f64 	%fd67, %fd58, %fd59, %fd67;
$L__BB0_12:
	ld.param.u64 	%rd68, [_Z5gpuMMPdS_S_y_param_2];
	cvta.to.global.u64 	%rd64, %rd68;
	mad.lo.s64 	%rd65, %rd23, %rd3, %rd4;
	shl.b64 	%rd66, %rd65, 3;
	add.s64 	%rd67, %rd64, %rd66;
	st.global.f64 	[%rd67], %fd67;
	ret;

}


// ===== COMPILED SASS (sm_100) =====

	.target	sm_100

	.elftype	@"ET_EXEC"


//--------------------- .note.nv.tkinfo           --------------------------
	.section	.note.nv.tkinfo,"",@"SHT_NOTE"
	.sectionflags	@"SHF_NOTE_NV_TKINFO"
	.tkinfo
        /*0018*/ 	.word	0x00000002
        /*0030*/ 	.string	""
        /*0030*/ 	.string	"ptxas"
        /*0030*/ 	.string	"Cuda compilation tools, release 13.0, V13.0.88"
        /*0030*/ 	.string	"Build cuda_13.0.r13.0/compiler.36424714_0"
        /*0030*/ 	.string	"-arch sm_100 -m 64 "



//--------------------- .note.nv.cuinfo           --------------------------
	.section	.note.nv.cuinfo,"",@"SHT_NOTE"
	.sectionflags	@"SHF_NOTE_NV_CUINFO"
        /*0018*/ 	.short	0x0002
        /*001a*/ 	.short	0x0064
        /*001c*/ 	.short	0x0082
	.zero		2


//--------------------- .nv.info                  --------------------------
	.section	.nv.info,"",@"SHT_CUDA_INFO"
	.align	4


	//----- nvinfo : EIATTR_REGCOUNT
	.align		4
        /*0000*/ 	.byte	0x04, 0x2f
        /*0002*/ 	.short	(.L_1 - .L_0)
	.align		4
.L_0:
        /*0004*/ 	.word	index@(_Z5gpuMMPdS_S_y)
        /*0008*/ 	.word	0x00000020


	//----- nvinfo : EIATTR_FRAME_SIZE
	.align		4
.L_1:
        /*000c*/ 	.byte	0x04, 0x11
        /*000e*/ 	.short	(.L_3 - .L_2)
	.align		4
.L_2:
        /*0010*/ 	.word	index@(_Z5gpuMMPdS_S_y)
        /*0014*/ 	.word	0x00000000


	//----- nvinfo : EIATTR_MIN_STACK_SIZE
	.align		4
.L_3:
        /*0018*/ 	.byte	0x04, 0x12
        /*001a*/ 	.short	(.L_5 - .L_4)
	.align		4
.L_4:
        /*001c*/ 	.word	index@(_Z5gpuMMPdS_S_y)
        /*0020*/ 	.word	0x00000000
.L_5:


//--------------------- .nv.compat                --------------------------
	.section	.nv.compat,"",@"SHT_CUDA_COMPAT_INFO"
	.align	4
        /*0000*/ 	.byte	0x02, 0x09, 0x00, 0x00, 0x02, 0x02, 0x01, 0x00, 0x02, 0x05, 0x05, 0x00, 0x03, 0x07, 0x01, 0x01
        /*0010*/ 	.byte	0x02, 0x03, 0x00, 0x00, 0x02, 0x06, 0x01, 0x00, 0x04, 0x0b, 0x08, 0x00, 0x01, 0x00, 0x00, 0x00
        /*0020*/ 	.byte	0x00, 0x00, 0x00, 0x00


//--------------------- .nv.info._Z5gpuMMPdS_S_y  --------------------------
	.section	.nv.info._Z5gpuMMPdS_S_y,"",@"SHT_CUDA_INFO"
	.sectionflags	@""
	.align	4


	//----- nvinfo : EIATTR_CUDA_API_VERSION
	.align		4
        /*0000*/ 	.byte	0x04, 0x37
        /*0002*/ 	.short	(.L_7 - .L_6)
.L_6:
        /*0004*/ 	.word	0x00000082


	//----- nvinfo : EIATTR_KPARAM_INFO
	.align		4
.L_7:
        /*0008*/ 	.byte	0x04, 0x17
        /*000a*/ 	.short	(.L_9 - .L_8)
.L_8:
        /*000c*/ 	.word	0x00000000
        /*0010*/ 	.short	0x0003
        /*0012*/ 	.short	0x0018
        /*0014*/ 	.byte	0x00, 0xf0, 0x21, 0x00


	//----- nvinfo : EIATTR_KPARAM_INFO
	.align		4
.L_9:
        /*0018*/ 	.byte	0x04, 0x17
        /*001a*/ 	.short	(.L_11 - .L_10)
.L_10:
        /*001c*/ 	.word	0x00000000
        /*0020*/ 	.short	0x0002
        /*0022*/ 	.short	0x0010
        /*0024*/ 	.byte	0x00, 0xf5, 0x21, 0x00


	//----- nvinfo : EIATTR_KPARAM_INFO
	.align		4
.L_11:
        /*0028*/ 	.byte	0x04, 0x17
        /*002a*/ 	.short	(.L_13 - .L_12)
.L_12:
        /*002c*/ 	.word	0x00000000
        /*0030*/ 	.short	0x0001
        /*0032*/ 	.short	0x0008
        /*0034*/ 	.byte	0x00, 0xf5, 0x21, 0x00


	//----- nvinfo : EIATTR_KPARAM_INFO
	.align		4
.L_13:
        /*0038*/ 	.byte	0x04, 0x17
        /*003a*/ 	.short	(.L_15 - .L_14)
.L_14:
        /*003c*/ 	.word	0x00000000
        /*0040*/ 	.short	0x0000
        /*0042*/ 	.short	0x0000
        /*0044*/ 	.byte	0x00, 0xf5, 0x21, 0x00


	//----- nvinfo : EIATTR_SPARSE_MMA_MASK
	.align		4
.L_15:
        /*0048*/ 	.byte	0x03, 0x50
        /*004a*/ 	.short	0x0000


	//----- nvinfo : EIATTR_MAXREG_COUNT
	.align		4
        /*004c*/ 	.byte	0x03, 0x1b
        /*004e*/ 	.short	0x00ff


	//----- nvinfo : EIATTR_MERCURY_ISA_VERSION
	.align		4
        /*0050*/ 	.byte	0x03, 0x5f
        /*0052*/ 	.short	0x0101


	//----- nvinfo : EIATTR_VRC_CTA_INIT_COUNT
	.align		4
        /*0054*/ 	.byte	0x02, 0x4a
	.zero		1
	.zero		1


	//----- nvinfo : EIATTR_EXIT_INSTR_OFFSETS
	.align		4
        /*0058*/ 	.byte	0x04, 0x1c
        /*005a*/ 	.short	(.L_17 - .L_16)


	//   ....[0]....
.L_16:
        /*005c*/ 	.word	0x00000b70


	//----- nvinfo : EIATTR_CBANK_PARAM_SIZE
	.align		4
.L_17:
        /*0060*/ 	.byte	0x03, 0x19
        /*0062*/ 	.short	0x0020


	//----- nvinfo : EIATTR_PARAM_CBANK
	.align		4
        /*0064*/ 	.byte	0x04, 0x0a
        /*0066*/ 	.short	(.L_19 - .L_18)
	.align		4
.L_18:
        /*0068*/ 	.word	index@(.nv.constant0._Z5gpuMMPdS_S_y)
        /*006c*/ 	.short	0x0380
        /*006e*/ 	.short	0x0020


	//----- nvinfo : EIATTR_SW_WAR
	.align		4
.L_19:
        /*0070*/ 	.byte	0x04, 0x36
        /*0072*/ 	.short	(.L_21 - .L_20)
.L_20:
        /*0074*/ 	.word	0x00000008
.L_21:


//--------------------- .nv.callgraph             --------------------------
	.section	.nv.callgraph,"",@"SHT_CUDA_CALLGRAPH"
	.align	4
	.sectionentsize	8
	.align		4
        /*0000*/ 	.word	0x00000000
	.align		4
        /*0004*/ 	.word	0xffffffff
	.align		4
        /*0008*/ 	.word	0x00000000
	.align		4
        /*000c*/ 	.word	0xfffffffe
	.align		4
        /*0010*/ 	.word	0x00000000
	.align		4
        /*0014*/ 	.word	0xfffffffd
	.align		4
        /*0018*/ 	.word	0x00000000
	.align		4
        /*001c*/ 	.word	0xfffffffc


//--------------------- .text._Z5gpuMMPdS_S_y     --------------------------
	.section	.text._Z5gpuMMPdS_S_y,"ax",@progbits
	.align	128
        .global         _Z5gpuMMPdS_S_y
        .type           _Z5gpuMMPdS_S_y,@function
        .size           _Z5gpuMMPdS_S_y,(.L_x_6 - _Z5gpuMMPdS_S_y)
        .other          _Z5gpuMMPdS_S_y,@"STO_CUDA_ENTRY STV_DEFAULT"
_Z5gpuMMPdS_S_y:
.text._Z5gpuMMPdS_S_y:
[----:B------:R-:W-:Y:S08]  /*0000*/  LDC R1, c[0x0][0x37c] ;  /* 0x0000df00ff017b82 */ /* 0x000ff00000000800 */
[----:B------:R-:W0:Y:S01]  /*0010*/  LDC.64 R12, c[0x0][0x398] ;  /* 0x0000e600ff0c7b82 */ /* 0x000e220000000a00 */
[----:B------:R-:W1:Y:S01]  /*0020*/  S2R R11, SR_TID.X ;  /* 0x00000000000b7919 */ /* 0x000e620000002100 */
[----:B------:R-:W2:Y:S01]  /*0030*/  LDCU.64 UR4, c[0x0][0x358] ;  /* 0x00006b00ff0477ac */ /* 0x000ea20008000a00 */
[----:B------:R-:W-:Y:S01]  /*0040*/  CS2R R20, SRZ ;  /* 0x0000000000147805 */ /* 0x000fe2000001ff00 */
[----:B------:R-:W3:Y:S04]  /*0050*/  S2R R0, SR_TID.Y ;  /* 0x0000000000007919 */ /* 0x000ee80000002200 */
[----:B------:R-:W1:Y:S08]  /*0060*/  S2UR UR6, SR_CTAID.X ;  /* 0x00000000000679c3 */ /* 0x000e700000002500 */
[----:B------:R-:W1:Y:S01]  /*0070*/  LDC R10, c[0x0][0x360] ;  /* 0x0000d800ff0a7b82 */ /* 0x000e620000000800 */
[----:B0-----:R-:W-:-:S04]  /*0080*/  ISETP.NE.U32.AND P0, PT, R12, RZ, PT ;  /* 0x000000ff0c00720c */ /* 0x001fc80003f05070 */
[----:B------:R-:W-:Y:S01]  /*0090*/  ISETP.NE.AND.EX P0, PT, R13, RZ, PT, P0 ;  /* 0x000000ff0d00720c */ /* 0x000fe20003f05300 */
[----:B-1----:R-:W-:-:S12]  /*00a0*/  IMAD R10, R10, UR6, R11 ;  /* 0x000000060a0a7c24 */ /* 0x002fd8000f8e020b */
[----:B--23--:R-:W-:Y:S05]  /*00b0*/  @!P0 BRA `(.L_x_0) ;  /* 0x00000008008c8947 */ /* 0x00cfea0003800000 */
[----:B------:R-:W-:Y:S01]  /*00c0*/  ISETP.GE.U32.AND P1, PT, R12, 0x8, PT ;  /* 0x000000080c00780c */ /* 0x000fe20003f26070 */
[----:B------:R-:W-:Y:S01]  /*00d0*/  IMAD.WIDE.U32 R8, R0, R12, RZ ;  /* 0x0000000c00087225 */ /* 0x000fe200078e00ff */
[----:B------:R-:W-:Y:S02]  /*00e0*/  LOP3.LUT R3, R12, 0x7, RZ, 0xc0, !PT ;  /* 0x000000070c037812 */ /* 0x000fe400078ec0ff */
[----:B------:R-:W-:Y:S02]  /*00f0*/  CS2R R4, SRZ ;  /* 0x0000000000047805 */ /* 0x000fe4000001ff00 */
[----:B------:R-:W-:Y:S02]  /*0100*/  ISETP.GE.U32.AND.EX P1, PT, R13, RZ, PT, P1 ;  /* 0x000000ff0d00720c */ /* 0x000fe40003f26110 */
[----:B------:R-:W-:Y:S02]  /*0110*/  CS2R R20, SRZ ;  /* 0x0000000000147805 */ /* 0x000fe4000001ff00 */
[----:B------:R-:W-:Y:S01]  /*0120*/  ISETP.NE.U32.AND P0, PT, R3, RZ, PT ;  /* 0x000000ff0300720c */ /* 0x000fe20003f05070 */
[----:B------:R-:W-:-:S03]  /*0130*/  IMAD R6, R0, R13, R9 ;  /* 0x0000000d00067224 */ /* 0x000fc600078e0209 */
[----:B------:R-:W-:-:S05]  /*0140*/  ISETP.NE.AND.EX P0, PT, RZ, RZ, PT, P0 ;  /* 0x000000ffff00720c */ /* 0x000fca0003f05300 */
[----:B------:R-:W-:Y:S08]  /*0150*/  @!P1 BRA `(.L_x_1) ;  /* 0x0000000400009947 */ /* 0x000ff00003800000 */
[----:B------:R-:W0:Y:S01]  /*0160*/  LDCU.128 UR8, c[0x0][0x380] ;  /* 0x00007000ff0877ac */ /* 0x000e220008000c00 */
[----:B------:R-:W1:Y:S01]  /*0170*/  LDC R5, c[0x0][0x39c] ;  /* 0x0000e700ff057b82 */ /* 0x000e620000000800 */
[C---:B------:R-:W-:Y:S01]  /*0180*/  LOP3.LUT R4, R12.reuse, 0xfffffff8, RZ, 0xc0, !PT ;  /* 0xfffffff80c047812 */ /* 0x040fe200078ec0ff */
[C---:B------:R-:W-:Y:S01]  /*0190*/  IMAD.SHL.U32 R26, R12.reuse, 0x8, RZ ;  /* 0x000000080c1a7824 */ /* 0x040fe200078e00ff */
[C-C-:B------:R-:W-:Y:S02]  /*01a0*/  SHF.L.U64.HI R25, R12.reuse, 0x3, R13.reuse ;  /* 0x000000030c197819 */ /* 0x140fe4000001020d */
[----:B------:R-:W-:Y:S02]  /*01b0*/  CS2R R20, SRZ ;  /* 0x0000000000147805 */ /* 0x000fe4000001ff00 */
[----:B------:R-:W-:Y:S01]  /*01c0*/  SHF.L.U64.HI R27, R12, 0x6, R13 ;  /* 0x000000060c1b7819 */ /* 0x000fe2000001020d */
[----:B------:R-:W-:Y:S01]  /*01d0*/  IMAD.MOV.U32 R28, RZ, RZ, R4 ;  /* 0x000000ffff1c7224 */ /* 0x000fe200078e0004 */
[----:B0-----:R-:W-:-:S02]  /*01e0*/  LEA R7, P1, R10, UR10, 0x3 ;  /* 0x0000000a0a077c11 */ /* 0x001fc4000f8218ff */
[----:B------:R-:W-:Y:S02]  /*01f0*/  LEA R14, P2, R8, UR8, 0x3 ;  /* 0x00000008080e7c11 */ /* 0x000fe4000f8418ff */
[----:B------:R-:W-:Y:S02]  /*0200*/  LEA.HI.X R24, R10, UR11, RZ, 0x3, P1 ;  /* 0x0000000b0a187c11 */ /* 0x000fe400088f1cff */
[----:B------:R-:W-:Y:S01]  /*0210*/  LEA.HI.X R15, R8, UR9, R6, 0x3, P2 ;  /* 0x00000009080f7c11 */ /* 0x000fe200090f1c06 */
[----:B-1----:R-:W-:Y:S01]  /*0220*/  IMAD.MOV.U32 R2, RZ, RZ, R5 ;  /* 0x000000ffff027224 */ /* 0x002fe200078e0005 */
[----:B------:R-:W-:-:S05]  /*0230*/  IADD3 R14, P1, PT, R14, 0x20, RZ ;  /* 0x000000200e0e7810 */ /* 0x000fca0007f3e0ff */
[----:B------:R-:W-:-:S08]  /*0240*/  IMAD.X R15, RZ, RZ, R15, P1 ;  /* 0x000000ffff0f7224 */ /* 0x000fd000008e060f */
.L_x_2:
[----:B------:R-:W-:Y:S01]  /*0250*/  IMAD.MOV.U32 R22, RZ, RZ, R7 ;  /* 0x000000ffff167224 */ /* 0x000fe200078e0007 */
[----:B------:R-:W2:Y:S01]  /*0260*/  LDG.E.64 R16, desc[UR4][R14.64+-0x20] ;  /* 0xffffe0040e107981 */ /* 0x000ea2000c1e1b00 */
[----:B------:R-:W-:-:S03]  /*0270*/  IMAD.MOV.U32 R23, RZ, RZ, R24 ;  /* 0x000000ffff177224 */ /* 0x000fc600078e0018 */
[----:B------:R-:W3:Y:S04]  /*0280*/  LDG.E.64 R18, desc[UR4][R14.64+-0x18] ;  /* 0xffffe8040e127981 */ /* 0x000ee8000c1e1b00 */
[----:B------:R-:W2:Y:S02]  /*0290*/  LDG.E.64 R22, desc[UR4][R22.64] ;  /* 0x0000000416167981 */ /* 0x000ea4000c1e1b00 */
[----:B--2---:R-:W-:Y:S01]  /*02a0*/  DFMA R22, R16, R22, R20 ;  /* 0x000000161016722b */ /* 0x004fe20000000014 */
[----:B------:R-:W-:-:S05]  /*02b0*/  IADD3 R16, P1, PT, R7, R26, RZ ;  /* 0x0000001a07107210 */ /* 0x000fca0007f3e0ff */
[----:B------:R-:W-:-:S05]  /*02c0*/  IMAD.X R17, R24, 0x1, R25, P1 ;  /* 0x0000000118117824 */ /* 0x000fca00008e0619 */
[----:B------:R-:W3:Y:S02]  /*02d0*/  LDG.E.64 R20, desc[UR4][R16.64] ;  /* 0x0000000410147981 */ /* 0x000ee4000c1e1b00 */
[----:B---3--:R-:W-:Y:S01]  /*02e0*/  DFMA R20, R18, R20, R22 ;  /* 0x000000141214722b */ /* 0x008fe20000000016 */
[----:B------:R-:W-:-:S05]  /*02f0*/  IADD3 R18, P1, PT, R16, R26, RZ ;  /* 0x0000001a10127210 */ /* 0x000fca0007f3e0ff */
[----:B------:R-:W-:Y:S02]  /*0300*/  IMAD.X R19, R17, 0x1, R25, P1 ;  /* 0x0000000111137824 */ /* 0x000fe400008e0619 */
[----:B------:R-:W2:Y:S04]  /*0310*/  LDG.E.64 R16, desc[UR4][R14.64+-0x10] ;  /* 0xfffff0040e107981 */ /* 0x000ea8000c1e1b00 */
[----:B------:R0:W2:Y:S02]  /*0320*/  LDG.E.64 R22, desc[UR4][R18.64] ;  /* 0x0000000412167981 */ /* 0x0000a4000c1e1b00 */
[----:B0-----:R-:W-:-:S05]  /*0330*/  IADD3 R18, P1, PT, R18, R26, RZ ;  /* 0x0000001a12127210 */ /* 0x001fca0007f3e0ff */
[----:B------:R-:W-:Y:S01]  /*0340*/  IMAD.X R19, R19, 0x1, R25, P1 ;  /* 0x0000000113137824 */ /* 0x000fe200008e0619 */
[----:B--2---:R-:W-:-:S04]  /*0350*/  DFMA R22, R16, R22, R20 ;  /* 0x000000161016722b */ /* 0x004fc80000000014 */
[----:B------:R-:W2:Y:S04]  /*0360*/  LDG.E.64 R20, desc[UR4][R18.64] ;  /* 0x0000000412147981 */ /* 0x000ea8000c1e1b00 */
[----:B------:R-:W2:Y:S02]  /*0370*/  LDG.E.64 R16, desc[UR4][R14.64+-0x8] ;  /* 0xfffff8040e107981 */ /* 0x000ea4000c1e1b00 */
[----:B--2---:R-:W-:Y:S01]  /*0380*/  DFMA R20, R16, R20, R22 ;  /* 0x000000141014722b */ /* 0x004fe20000000016 */
[----:B------:R-:W-:-:S05]  /*0390*/  IADD3 R16, P1, PT, R18, R26, RZ ;  /* 0x0000001a12107210 */ /* 0x000fca0007f3e0ff */
[--C-:B------:R-:W-:Y:S02]  /*03a0*/  IMAD.X R17, R19, 0x1, R25.reuse, P1 ;  /* 0x0000000113117824 */ /* 0x100fe400008e0619 */
[----:B------:R-:W2:Y:S04]  /*03b0*/  LDG.E.64 R18, desc[UR4][R14.64] ;  /* 0x000000040e127981 */ /* 0x000ea8000c1e1b00 */
[----:B------:R-:W2:Y:S02]  /*03c0*/  LDG.E.64 R22, desc[UR4][R16.64] ;  /* 0x0000000410167981 */ /* 0x000ea4000c1e1b00 */
[----:B--2---:R-:W-:Y:S01]  /*03d0*/  DFMA R22, R18, R22, R20 ;  /* 0x000000161216722b */ /* 0x004fe20000000014 */
[----:B------:R-:W-:Y:S01]  /*03e0*/  IADD3 R20, P1, PT, R16, R26, RZ ;  /* 0x0000001a10147210 */ /* 0x000fe20007f3e0ff */
[----:B------:R-:W2:Y:S04]  /*03f0*/  LDG.E.64 R18, desc[UR4][R14.64+0x8] ;  /* 0x000008040e127981 */ /* 0x000ea8000c1e1b00 */
[----:B------:R-:W-:-:S05]  /*0400*/  IMAD.X R21, R17, 0x1, R25, P1 ;  /* 0x0000000111157824 */ /* 0x000fca00008e0619 */
        /* <DEDUP_REMOVED lines=8> */
[----:B------:R0:W2:Y:S04]  /*0490*/  LDG.E.64 R20, desc[UR4][R14.64+0x18] ;  /* 0x000018040e147981 */ /* 0x0000a8000c1e1b00 */
[----:B------:R-:W-:-:S06]  /*04a0*/  IMAD.X R23, R19, 0x1, R25, P1 ;  /* 0x0000000113177824 */ /* 0x000fcc00008e0619 */
[----:B------:R-:W2:Y:S01]  /*04b0*/  LDG.E.64 R22, desc[UR4][R22.64] ;  /* 0x0000000416167981 */ /* 0x000ea2000c1e1b00 */
[----:B------:R-:W-:-:S04]  /*04c0*/  IADD3 R28, P1, PT, R28, -0x8, RZ ;  /* 0xfffffff81c1c7810 */ /* 0x000fc80007f3e0ff */
[----:B------:R-:W-:Y:S02]  /*04d0*/  IADD3.X R2, PT, PT, R2, -0x1, RZ, P1, !PT ;  /* 0xffffffff02027810 */ /* 0x000fe40000ffe4ff */
[----:B------:R-:W-:-:S04]  /*04e0*/  ISETP.NE.U32.AND P1, PT, R28, RZ, PT ;  /* 0x000000ff1c00720c */ /* 0x000fc80003f25070 */
[----:B------:R-:W-:Y:S02]  /*04f0*/  ISETP.NE.AND.EX P1, PT, R2, RZ, PT, P1 ;  /* 0x000000ff0200720c */ /* 0x000fe40003f25310 */
[----:B------:R-:W-:Y:S02]  /*0500*/  LEA R7, P2, R12, R7, 0x6 ;  /* 0x000000070c077211 */ /* 0x000fe400078430ff */
[----:B0-----:R-:W-:-:S03]  /*0510*/  IADD3 R14, P3, PT, R14, 0x40, RZ ;  /* 0x000000400e0e7810 */ /* 0x001fc60007f7e0ff */
[----:B------:R-:W-:Y:S02]  /*0520*/  IMAD.X R24, R24, 0x1, R27, P2 ;  /* 0x0000000118187824 */ /* 0x000fe400010e061b */
[----:B------:R-:W-:Y:S01]  /*0530*/  IMAD.X R15, RZ, RZ, R15, P3 ;  /* 0x000000ffff0f7224 */ /* 0x000fe200018e060f */
[----:B--2---:R-:W-:-:S03]  /*0540*/  DFMA R20, R20, R22, R16 ;  /* 0x000000161414722b */ /* 0x004fc60000000010 */
[----:B------:R-:W-:Y:S08]  /*0550*/  @P1 BRA `(.L_x_2) ;  /* 0xfffffffc003c1947 */ /* 0x000ff0000383ffff */
.L_x_1:
[----:B------:R-:W-:Y:S05]  /*0560*/  @!P0 BRA `(.L_x_0) ;  /* 0x0000000400608947 */ /* 0x000fea0003800000 */
[----:B------:R-:W-:Y:S02]  /*0570*/  ISETP.GE.U32.AND P1, PT, R3, 0x4, PT ;  /* 0x000000040300780c */ /* 0x000fe40003f26070 */
[----:B------:R-:W-:Y:S02]  /*0580*/  LOP3.LUT R7, R12, 0x3, RZ, 0xc0, !PT ;  /* 0x000000030c077812 */ /* 0x000fe400078ec0ff */
[----:B------:R-:W-:Y:S02]  /*0590*/  ISETP.GE.U32.AND.EX P1, PT, RZ, RZ, PT, P1 ;  /* 0x000000ffff00720c */ /* 0x000fe40003f26110 */
[----:B------:R-:W-:-:S04]  /*05a0*/  ISETP.NE.U32.AND P0, PT, R7, RZ, PT ;  /* 0x000000ff0700720c */ /* 0x000fc80003f05070 */
[----:B------:R-:W-:-:S07]  /*05b0*/  ISETP.NE.AND.EX P0, PT, RZ, RZ, PT, P0 ;  /* 0x000000ffff00720c */ /* 0x000fce0003f05300 */
[----:B------:R-:W-:Y:S06]  /*05c0*/  @!P1 BRA `(.L_x_3) ;  /* 0x00000000008c9947 */ /* 0x000fec0003800000 */
[----:B------:R-:W0:Y:S01]  /*05d0*/  LDCU.128 UR8, c[0x0][0x380] ;  /* 0x00007000ff0877ac */ /* 0x000e220008000c00 */
[----:B------:R-:W-:Y:S01]  /*05e0*/  IMAD R16, R5, R12, RZ ;  /* 0x0000000c05107224 */ /* 0x000fe200078e02ff */
[C---:B------:R-:W-:Y:S01]  /*05f0*/  IADD3 R2, P1, PT, R4.reuse, R8, RZ ;  /* 0x0000000804027210 */ /* 0x040fe20007f3e0ff */
[----:B------:R-:W-:Y:S02]  /*0600*/  IMAD.MOV.U32 R11, RZ, RZ, RZ ;  /* 0x000000ffff0b7224 */ /* 0x000fe400078e00ff */
[C---:B------:R-:W-:Y:S02]  /*0610*/  IMAD R17, R4.reuse, R13, R16 ;  /* 0x0000000d04117224 */ /* 0x040fe400078e0210 */
[----:B------:R-:W-:-:S04]  /*0620*/  IMAD.WIDE.U32 R14, R4, R12, R10 ;  /* 0x0000000c040e7225 */ /* 0x000fc800078e000a */
[----:B------:R-:W-:Y:S02]  /*0630*/  IMAD.X R3, R5, 0x1, R6, P1 ;  /* 0x0000000105037824 */ /* 0x000fe400008e0606 */
[----:B------:R-:W-:Y:S02]  /*0640*/  IMAD.IADD R15, R15, 0x1, R17 ;  /* 0x000000010f0f7824 */ /* 0x000fe400078e0211 */
[----:B------:R-:W-:Y:S01]  /*0650*/  IMAD.SHL.U32 R17, R13, 0x8, RZ ;  /* 0x000000080d117824 */ /* 0x000fe200078e00ff */
[----:B0-----:R-:W-:Y:S02]  /*0660*/  LEA R26, P2, R2, UR8, 0x3 ;  /* 0x00000008021a7c11 */ /* 0x001fe4000f8418ff */
[----:B------:R-:W-:Y:S02]  /*0670*/  LEA R28, P1, R14, UR10, 0x3 ;  /* 0x0000000a0e1c7c11 */ /* 0x000fe4000f8218ff */
[----:B------:R-:W-:Y:S01]  /*0680*/  LEA.HI.X R27, R2, UR9, R3, 0x3, P2 ;  /* 0x00000009021b7c11 */ /* 0x000fe200090f1c03 */
[----:B------:R-:W-:Y:S01]  /*0690*/  IMAD.WIDE.U32 R2, R12, 0x8, RZ ;  /* 0x000000080c027825 */ /* 0x000fe200078e00ff */
[----:B------:R-:W-:-:S03]  /*06a0*/  LEA.HI.X R29, R14, UR11, R15, 0x3, P1 ;  /* 0x0000000b0e1d7c11 */ /* 0x000fc600088f1c0f */
[----:B------:R-:W-:Y:S01]  /*06b0*/  IMAD.IADD R3, R3, 0x1, R17 ;  /* 0x0000000103037824 */ /* 0x000fe200078e0211 */
[----:B------:R-:W-:Y:S01]  /*06c0*/  IADD3 R14, P1, PT, R28, R2, RZ ;  /* 0x000000021c0e7210 */ /* 0x000fe20007f3e0ff */
[----:B------:R-:W2:Y:S04]  /*06d0*/  LDG.E.64 R16, desc[UR4][R26.64] ;  /* 0x000000041a107981 */ /* 0x000ea8000c1e1b00 */
[----:B------:R-:W2:Y:S01]  /*06e0*/  LDG.E.64 R18, desc[UR4][R28.64] ;  /* 0x000000041c127981 */ /* 0x000ea2000c1e1b00 */
[----:B------:R-:W-:-:S03]  /*06f0*/  IMAD.X R15, R3, 0x1, R29, P1 ;  /* 0x00000001030f7824 */ /* 0x000fc600008e061d */
[----:B------:R-:W3:Y:S04]  /*0700*/  LDG.E.64 R24, desc[UR4][R26.64+0x8] ;  /* 0x000008041a187981 */ /* 0x000ee8000c1e1b00 */
[----:B------:R-:W3:Y:S01]  /*0710*/  LDG.E.64 R22, desc[UR4][R14.64] ;  /* 0x000000040e167981 */ /* 0x000ee2000c1e1b00 */
[----:B--2---:R-:W-:Y:S01]  /*0720*/  DFMA R16, R16, R18, R20 ;  /* 0x000000121010722b */ /* 0x004fe20000000014 */
[----:B------:R-:W-:-:S05]  /*0730*/  IADD3 R18, P1, PT, R14, R2, RZ ;  /* 0x000000020e127210 */ /* 0x000fca0007f3e0ff */
[--C-:B------:R-:W-:Y:S01]  /*0740*/  IMAD.X R19, R15, 0x1, R3.reuse, P1 ;  /* 0x000000010f137824 */ /* 0x100fe200008e0603 */
[----:B------:R-:W-:Y:S01]  /*0750*/  IADD3 R2, P1, PT, R18, R2, RZ ;  /* 0x0000000212027210 */ /* 0x000fe20007f3e0ff */
[----:B---3--:R-:W-:Y:S02]  /*0760*/  DFMA R22, R24, R22, R16 ;  /* 0x000000161816722b */ /* 0x008fe40000000010 */
[----:B------:R-:W2:Y:S02]  /*0770*/  LDG.E.64 R16, desc[UR4][R26.64+0x10] ;  /* 0x000010041a107981 */ /* 0x000ea4000c1e1b00 */
[----:B------:R-:W-:Y:S02]  /*0780*/  IMAD.X R3, R19, 0x1, R3, P1 ;  /* 0x0000000113037824 */ /* 0x000fe400008e0603 */
[----:B------:R-:W2:Y:S04]  /*0790*/  LDG.E.64 R20, desc[UR4][R18.64] ;  /* 0x0000000412147981 */ /* 0x000ea8000c1e1b00 */
[----:B------:R-:W3:Y:S04]  /*07a0*/  LDG.E.64 R24, desc[UR4][R26.64+0x18] ;  /* 0x000018041a187981 */ /* 0x000ee8000c1e1b00 */
[----:B------:R-:W3:Y:S01]  /*07b0*/  LDG.E.64 R2, desc[UR4][R2.64] ;  /* 0x0000000402027981 */ /* 0x000ee2000c1e1b00 */
[----:B------:R-:W-:-:S05]  /*07c0*/  IADD3 R4, P1, PT, R4, 0x4, RZ ;  /* 0x0000000404047810 */ /* 0x000fca0007f3e0ff */
[----:B------:R-:W-:Y:S01]  /*07d0*/  IMAD.X R5, RZ, RZ, R5, P1 ;  /* 0x000000ffff057224 */ /* 0x000fe200008e0605 */
[----:B--2---:R-:W-:-:S08]  /*07e0*/  DFMA R20, R16, R20, R22 ;  /* 0x000000141014722b */ /* 0x004fd00000000016 */
[----:B---3--:R-:W-:-:S11]  /*07f0*/  DFMA R20, R24, R2, R20 ;  /* 0x000000021814722b */ /* 0x008fd60000000014 */
.L_x_3:
[----:B------:R-:W-:Y:S05]  /*0800*/  @!P0 BRA `(.L_x_0) ;  /* 0x0000000000b88947 */ /* 0x000fea0003800000 */
[----:B------:R-:W-:Y:S02]  /*0810*/  ISETP.NE.U32.AND P1, PT, R7, 0x1, PT ;  /* 0x000000010700780c */ /* 0x000fe40003f25070 */
[----:B------:R-:W-:Y:S02]  /*0820*/  LOP3.LUT R2, R12, 0x1, RZ, 0xc0, !PT ;  /* 0x000000010c027812 */ /* 0x000fe400078ec0ff */
[----:B------:R-:W-:Y:S02]  /*0830*/  ISETP.NE.AND.EX P1, PT, RZ, RZ, PT, P1 ;  /* 0x000000ffff00720c */ /* 0x000fe40003f25310 */
[----:B------:R-:W-:-:S04]  /*0840*/  ISETP.NE.U32.AND P0, PT, R2, 0x1, PT ;  /* 0x000000010200780c */ /* 0x000fc80003f05070 */
[----:B------:R-:W-:-:S07]  /*0850*/  ISETP.NE.U32.AND.EX P0, PT, RZ, RZ, PT, P0 ;  /* 0x000000ffff00720c */ /* 0x000fce0003f05100 */
[----:B------:R-:W-:Y:S06]  /*0860*/  @!P1 BRA `(.L_x_4) ;  /* 0x00000000005c9947 */ /* 0x000fec0003800000 */
[----:B------:R-:W0:Y:S01]  /*0870*/  LDCU.128 UR8, c[0x0][0x380] ;  /* 0x00007000ff0877ac */ /* 0x000e220008000c00 */
[----:B------:R-:W-:Y:S01]  /*0880*/  IMAD R14, R5, R12, RZ ;  /* 0x0000000c050e7224 */ /* 0x000fe200078e02ff */
[C---:B------:R-:W-:Y:S01]  /*0890*/  IADD3 R7, P1, PT, R4.reuse, R8, RZ ;  /* 0x0000000804077210 */ /* 0x040fe20007f3e0ff */
[----:B------:R-:W-:Y:S02]  /*08a0*/  IMAD.MOV.U32 R2, RZ, RZ, R10 ;  /* 0x000000ffff027224 */ /* 0x000fe400078e000a */
[----:B------:R-:W-:Y:S02]  /*08b0*/  IMAD.MOV.U32 R3, RZ, RZ, RZ ;  /* 0x000000ffff037224 */ /* 0x000fe400078e00ff */
[C---:B------:R-:W-:Y:S02]  /*08c0*/  IMAD R15, R4.reuse, R13, R14 ;  /* 0x0000000d040f7224 */ /* 0x040fe400078e020e */
[----:B------:R-:W-:-:S04]  /*08d0*/  IMAD.WIDE.U32 R2, R4, R12, R2 ;  /* 0x0000000c04027225 */ /* 0x000fc800078e0002 */
[----:B------:R-:W-:Y:S02]  /*08e0*/  IMAD.X R14, R5, 0x1, R6, P1 ;  /* 0x00000001050e7824 */ /* 0x000fe400008e0606 */
[----:B------:R-:W-:Y:S01]  /*08f0*/  IMAD.IADD R15, R3, 0x1, R15 ;  /* 0x00000001030f7824 */ /* 0x000fe200078e020f */
[C---:B0-----:R-:W-:Y:S02]  /*0900*/  LEA R16, P2, R7.reuse, UR8, 0x3 ;  /* 0x0000000807107c11 */ /* 0x041fe4000f8418ff */
[C---:B------:R-:W-:Y:S02]  /*0910*/  LEA R18, P1, R2.reuse, UR10, 0x3 ;  /* 0x0000000a02127c11 */ /* 0x040fe4000f8218ff */
[----:B------:R-:W-:Y:S02]  /*0920*/  LEA.HI.X R17, R7, UR9, R14, 0x3, P2 ;  /* 0x0000000907117c11 */ /* 0x000fe400090f1c0e */
[----:B------:R-:W-:Y:S02]  /*0930*/  LEA.HI.X R19, R2, UR11, R15, 0x3, P1 ;  /* 0x0000000b02137c11 */ /* 0x000fe400088f1c0f */
[C---:B------:R-:W-:Y:S01]  /*0940*/  LEA R22, P1, R12.reuse, R18, 0x3 ;  /* 0x000000120c167211 */ /* 0x040fe200078218ff */
[----:B------:R-:W2:Y:S04]  /*0950*/  LDG.E.64 R2, desc[UR4][R16.64] ;  /* 0x0000000410027981 */ /* 0x000ea8000c1e1b00 */
[----:B------:R-:W2:Y:S01]  /*0960*/  LDG.E.64 R14, desc[UR4][R18.64] ;  /* 0x00000004120e7981 */ /* 0x000ea2000c1e1b00 */
[----:B------:R-:W-:-:S03]  /*0970*/  LEA.HI.X R23, R12, R19, R13, 0x3, P1 ;  /* 0x000000130c177211 */ /* 0x000fc600008f1c0d */
[----:B------:R-:W3:Y:S04]  /*0980*/  LDG.E.64 R24, desc[UR4][R16.64+0x8] ;  /* 0x0000080410187981 */ /* 0x000ee8000c1e1b00 */
[----:B------:R-:W3:Y:S01]  /*0990*/  LDG.E.64 R22, desc[UR4][R22.64] ;  /* 0x0000000416167981 */ /* 0x000ee2000c1e1b00 */
[----:B------:R-:W-:-:S05]  /*09a0*/  IADD3 R4, P1, PT, R4, 0x2, RZ ;  /* 0x0000000204047810 */ /* 0x000fca0007f3e0ff */
[----:B------:R-:W-:Y:S01]  /*09b0*/  IMAD.X R5, RZ, RZ, R5, P1 ;  /* 0x000000ffff057224 */ /* 0x000fe200008e0605 */
[----:B--2---:R-:W-:-:S08]  /*09c0*/  DFMA R2, R2, R14, R20 ;  /* 0x0000000e0202722b */ /* 0x004fd00000000014 */
[----:B---3--:R-:W-:-:S11]  /*09d0*/  DFMA R20, R24, R22, R2 ;  /* 0x000000161814722b */ /* 0x008fd60000000002 */
.L_x_4:
[----:B------:R-:W-:Y:S05]  /*09e0*/  @P0 BRA `(.L_x_0) ;  /* 0x0000000000400947 */ /* 0x000fea0003800000 */
        /* <DEDUP_REMOVED lines=9> */
[----:B0-----:R-:W-:Y:S02]  /*0a80*/  LEA R6, P0, R8, UR8, 0x3 ;  /* 0x0000000808067c11 */ /* 0x001fe4000f8018ff */
[----:B------:R-:W-:Y:S02]  /*0a90*/  LEA R4, P1, R2, UR10, 0x3 ;  /* 0x0000000a02047c11 */ /* 0x000fe4000f8218ff */
[----:B------:R-:W-:Y:S02]  /*0aa0*/  LEA.HI.X R7, R8, UR9, R5, 0x3, P0 ;  /* 0x0000000908077c11 */ /* 0x000fe400080f1c05 */
[----:B------:R-:W-:-:S03]  /*0ab0*/  LEA.HI.X R5, R2, UR11, R3, 0x3, P1 ;  /* 0x0000000b02057c11 */ /* 0x000fc600088f1c03 */
[----:B------:R-:W2:Y:S04]  /*0ac0*/  LDG.E.64 R2, desc[UR4][R6.64] ;  /* 0x0000000406027981 */ /* 0x000ea8000c1e1b00 */
[----:B------:R-:W2:Y:S02]  /*0ad0*/  LDG.E.64 R4, desc[UR4][R4.64] ;  /* 0x0000000404047981 */ /* 0x000ea4000c1e1b00 */
[----:B--2---:R-:W-:-:S11]  /*0ae0*/  DFMA R20, R2, R4, R20 ;  /* 0x000000040214722b */ /* 0x004fd60000000014 */
.L_x_0:
[----:B------:R-:W0:Y:S01]  /*0af0*/  LDCU.64 UR6, c[0x0][0x390] ;  /* 0x00007200ff0677ac */ /* 0x000e220008000a00 */
[----:B------:R-:W-:Y:S02]  /*0b00*/  IMAD.MOV.U32 R2, RZ, RZ, R10 ;  /* 0x000000ffff027224 */ /* 0x000fe400078e000a */
[----:B------:R-:W-:Y:S02]  /*0b10*/  IMAD.MOV.U32 R3, RZ, RZ, RZ ;  /* 0x000000ffff037224 */ /* 0x000fe400078e00ff */
[----:B------:R-:W-:-:S04]  /*0b20*/  IMAD.WIDE.U32 R2, R0, R12, R2 ;  /* 0x0000000c00027225 */ /* 0x000fc800078e0002 */
[----:B------:R-:W-:Y:S01]  /*0b30*/  IMAD R13, R0, R13, R3 ;  /* 0x0000000d000d7224 */ /* 0x000fe200078e0203 */
[----:B0-----:R-:W-:-:S04]  /*0b40*/  LEA R4, P0, R2, UR6, 0x3 ;  /* 0x0000000602047c11 */ /* 0x001fc8000f8018ff */
[----:B------:R-:W-:-:S05]  /*0b50*/  LEA.HI.X R5, R2, UR7, R13, 0x3, P0 ;  /* 0x0000000702057c11 */ /* 0x000fca00080f1c0d */
[----:B------:R-:W-:Y:S01]  /*0b60*/  STG.E.64 desc[UR4][R4.64], R20 ;  /* 0x0000001404007986 */ /* 0x000fe2000c101b04 */
[----:B------:R-:W-:Y:S05]  /*0b70*/  EXIT ;  /* 0x000000000000794d */ /* 0x000fea0003800000 */
.L_x_5:
[----:B------:R-:W-:-:S00]  /*0b80*/  BRA `(.L_x_5) ;  /* 0xfffffffc00fc7947 */ /* 0x000fc0000383ffff */
[----:B------:R-:W-:-:S00]  /*0b90*/  NOP ;  /* 0x0000000000007918 */ /* 0x000fc00000000000 */
        /* <DEDUP_REMOVED lines=14> */
.L_x_6:


//--------------------- .nv.shared.reserved.0     --------------------------
	.section	.nv.shared.reserved.0,"aw",@nobits
	.weak		__nv_reservedSMEM_offset_0_alias
	.size		__nv_reservedSMEM_offset_0_alias, 0, 64
	.other		__nv_reservedSMEM_offset_0_alias,@"STO_CUDA_RESERVED_SHARED STV_DEFAULT"
__nv_reservedSMEM_offset_0_alias:
	.zero		0
	.zero		64


//--------------------- .nv.constant0._Z5gpuMMPdS_S_y --------------------------
	.section	.nv.constant0._Z5gpuMMPdS_S_y,"a",@progbits
	.sectionflags	@""
	.align	4
.nv.constant0._Z5gpuMMPdS_S_y:
	.zero		928


//--------------------- SYMBOLS --------------------------

	.type		.nv.reservedSmem.offset0,@object
	.size		.nv.reservedSmem.offset0,0x4
